//
// Generated by NVIDIA NVVM Compiler
//
// Compiler Build ID: CL-36424714
// Cuda compilation tools, release 13.0, V13.0.88
// Based on NVVM 20.0.0
//

.version 9.0
.target sm_100
.address_size 64

	// .globl	_Z10checkIndexv
.extern .func  (.param .b32 func_retval0) vprintf
(
	.param .b64 vprintf_param_0,
	.param .b64 vprintf_param_1
)
;
.global .align 1 .b8 $str[84] = {116, 104, 114, 101, 97, 100, 73, 100, 120, 58, 40, 37, 100, 32, 44, 37, 100, 32, 44, 37, 100, 41, 98, 108, 111, 99, 107, 73, 100, 120, 58, 40, 37, 100, 32, 44, 32, 37, 100, 32, 44, 37, 100, 41, 98, 108, 111, 99, 107, 68, 105, 109, 58, 40, 37, 100, 32, 44, 37, 100, 32, 44, 37, 100, 41, 103, 114, 105, 100, 68, 105, 109, 40, 37, 100, 44, 37, 100, 44, 37, 100, 41, 10};

.visible .entry _Z10checkIndexv()
{
	.local .align 16 .b8 	__local_depot0[48];
	.reg .b64 	%SP;
	.reg .b64 	%SPL;
	.reg .b32 	%r<15>;
	.reg .b64 	%rd<5>;

	mov.u64 	%SPL, __local_depot0;
	cvta.local.u64 	%SP, %SPL;
	add.u64 	%rd1, %SP, 0;
	add.u64 	%rd2, %SPL, 0;
	mov.u32 	%r1, %tid.x;
	mov.u32 	%r2, %tid.y;
	mov.u32 	%r3, %tid.z;
	mov.u32 	%r4, %ctaid.x;
	mov.u32 	%r5, %ctaid.y;
	mov.u32 	%r6, %ctaid.z;
	mov.u32 	%r7, %ntid.x;
	mov.u32 	%r8, %ntid.y;
	mov.u32 	%r9, %ntid.z;
	mov.u32 	%r10, %nctaid.x;
	mov.u32 	%r11, %nctaid.y;
	mov.u32 	%r12, %nctaid.z;
	st.local.v4.u32 	[%rd2], {%r1, %r2, %r3, %r4};
	st.local.v4.u32 	[%rd2+16], {%r5, %r6, %r7, %r8};
	st.local.v4.u32 	[%rd2+32], {%r9, %r10, %r11, %r12};
	mov.u64 	%rd3, $str;
	cvta.global.u64 	%rd4, %rd3;
	{ // callseq 0, 0
	.param .b64 param0;
	st.param.b64 	[param0], %rd4;
	.param .b64 param1;
	st.param.b64 	[param1], %rd1;
	.param .b32 retval0;
	call.uni (retval0), 
	vprintf, 
	(
	param0, 
	param1
	);
	ld.param.b32 	%r13, [retval0];
	} // callseq 0
	ret;

}


// ===== COMPILED SASS (sm_100) =====

	.target	sm_100

	.elftype	@"ET_EXEC"


//--------------------- .note.nv.tkinfo           --------------------------
	.section	.note.nv.tkinfo,"",@"SHT_NOTE"
	.sectionflags	@"SHF_NOTE_NV_TKINFO"
	.tkinfo
        /*0018*/ 	.word	0x00000002
        /*0030*/ 	.string	""
        /*0030*/ 	.string	"ptxas"
        /*0030*/ 	.string	"Cuda compilation tools, release 13.0, V13.0.88"
        /*0030*/ 	.string	"Build cuda_13.0.r13.0/compiler.36424714_0"
        /*0030*/ 	.string	"-arch sm_100 -m 64 "



//--------------------- .note.nv.cuinfo           --------------------------
	.section	.note.nv.cuinfo,"",@"SHT_NOTE"
	.sectionflags	@"SHF_NOTE_NV_CUINFO"
        /*0018*/ 	.short	0x0002
        /*001a*/ 	.short	0x0064
        /*001c*/ 	.short	0x0082
	.zero		2


//--------------------- .nv.info                  --------------------------
	.section	.nv.info,"",@"SHT_CUDA_INFO"
	.align	4


	//----- nvinfo : EIATTR_REGCOUNT
	.align		4
        /*0000*/ 	.byte	0x04, 0x2f
        /*0002*/ 	.short	(.L_2 - .L_1)
	.align		4
.L_1:
        /*0004*/ 	.word	index@(_Z10checkIndexv)
        /*0008*/ 	.word	0x00000018


	//----- nvinfo : EIATTR_FRAME_SIZE
	.align		4
.L_2:
        /*000c*/ 	.byte	0x04, 0x11
        /*000e*/ 	.short	(.L_4 - .L_3)
	.align		4
.L_3:
        /*0010*/ 	.word	index@(_Z10checkIndexv)
        /*0014*/ 	.word	0x00000030


	//----- nvinfo : EIATTR_MIN_STACK_SIZE
	.align		4
.L_4:
        /*0018*/ 	.byte	0x04, 0x12
        /*001a*/ 	.short	(.L_6 - .L_5)
	.align		4
.L_5:
        /*001c*/ 	.word	index@(_Z10checkIndexv)
        /*0020*/ 	.word	0x00000030
.L_6:


//--------------------- .nv.compat                --------------------------
	.section	.nv.compat,"",@"SHT_CUDA_COMPAT_INFO"
	.align	4
        /*0000*/ 	.byte	0x02, 0x09, 0x00, 0x00, 0x02, 0x02, 0x01, 0x00, 0x02, 0x05, 0x05, 0x00, 0x03, 0x07, 0x01, 0x01
        /*0010*/ 	.byte	0x02, 0x03, 0x00, 0x00, 0x02, 0x06, 0x01, 0x00, 0x04, 0x0b, 0x08, 0x00, 0x09, 0x00, 0x00, 0x00
        /*0020*/ 	.byte	0x00, 0x00, 0x00, 0x00


//--------------------- .nv.info._Z10checkIndexv  --------------------------
	.section	.nv.info._Z10checkIndexv,"",@"SHT_CUDA_INFO"
	.sectionflags	@""
	.align	4


	//----- nvinfo : EIATTR_CUDA_API_VERSION
	.align		4
        /*0000*/ 	.byte	0x04, 0x37
        /*0002*/ 	.short	(.L_8 - .L_7)
.L_7:
        /*0004*/ 	.word	0x00000082


	//----- nvinfo : EIATTR_SPARSE_MMA_MASK
	.align		4
.L_8:
        /*0008*/ 	.byte	0x03, 0x50
        /*000a*/ 	.short	0x0000


	//----- nvinfo : EIATTR_MAXREG_COUNT
	.align		4
        /*000c*/ 	.byte	0x03, 0x1b
        /*000e*/ 	.short	0x00ff


	//----- nvinfo : EIATTR_EXTERNS
	.align		4
        /*0010*/ 	.byte	0x04, 0x0f
        /*0012*/ 	.short	(.L_10 - .L_9)


	//   ....[0]....
	.align		4
.L_9:
        /*0014*/ 	.word	index@(vprintf)


	//----- nvinfo : EIATTR_MERCURY_ISA_VERSION
	.align		4
.L_10:
        /*0018*/ 	.byte	0x03, 0x5f
        /*001a*/ 	.short	0x0101


	//----- nvinfo : EIATTR_VRC_CTA_INIT_COUNT
	.align		4
        /*001c*/ 	.byte	0x02, 0x4a
	.zero		1
	.zero		1


	//----- nvinfo : EIATTR_SYSCALL_OFFSETS
	.align		4
        /*0020*/ 	.byte	0x04, 0x46
        /*0022*/ 	.short	(.L_12 - .L_11)


	//   ....[0]....
.L_11:
        /*0024*/ 	.word	0x000001b0


	//----- nvinfo : EIATTR_EXIT_INSTR_OFFSETS
	.align		4
.L_12:
        /*0028*/ 	.byte	0x04, 0x1c
        /*002a*/ 	.short	(.L_14 - .L_13)


	//   ....[0]....
.L_13:
        /*002c*/ 	.word	0x000001c0


	//----- nvinfo : EIATTR_SW_WAR
	.align		4
.L_14:
        /*0030*/ 	.byte	0x04, 0x36
        /*0032*/ 	.short	(.L_16 - .L_15)
.L_15:
        /*0034*/ 	.word	0x00000008
.L_16:


//--------------------- .nv.callgraph             --------------------------
	.section	.nv.callgraph,"",@"SHT_CUDA_CALLGRAPH"
	.align	4
	.sectionentsize	8
	.align		4
        /*0000*/ 	.word	0x00000000
	.align		4
        /*0004*/ 	.word	0xffffffff
	.align		4
        /*0008*/ 	.word	index@(_Z10checkIndexv)
	.align		4
        /*000c*/ 	.word	index@(vprintf)
	.align		4
        /*0010*/ 	.word	0x00000000
	.align		4
        /*0014*/ 	.word	0xfffffffe
	.align		4
        /*0018*/ 	.word	0x00000000
	.align		4
        /*001c*/ 	.word	0xfffffffd
	.align		4
        /*0020*/ 	.word	0x00000000
	.align		4
        /*0024*/ 	.word	0xfffffffc


//--------------------- .nv.constant4             --------------------------
	.section	.nv.constant4,"a",@progbits
	.align	8
	.align		8
.nv.constant4:
        /*0000*/ 	.dword	vprintf
	.align		8
        /*0008*/ 	.dword	$str


//--------------------- .text._Z10checkIndexv     --------------------------
	.section	.text._Z10checkIndexv,"ax",@progbits
	.align	128
        .global         _Z10checkIndexv
        .type           _Z10checkIndexv,@function
        .size           _Z10checkIndexv,(.L_x_2 - _Z10checkIndexv)
        .other          _Z10checkIndexv,@"STO_CUDA_ENTRY STV_DEFAULT"
_Z10checkIndexv:
.text._Z10checkIndexv:
[----:B------:R-:W0:Y:S01]  /*0000*/  LDC R1, c[0x0][0x37c] ;  /* 0x0000df00ff017b82 */ /* 0x000e220000000800 */
[----:B------:R-:W1:Y:S01]  /*0010*/  S2R R8, SR_TID.X ;  /* 0x0000000000087919 */ /* 0x000e620000002100 */
[----:B------:R-:W2:Y:S06]  /*0020*/  LDCU UR5, c[0x0][0x2fc] ;  /* 0x00005f80ff0577ac */ /* 0x000eac0008000800 */
[----:B------:R-:W3:Y:S01]  /*0030*/  LDC R14, c[0x0][0x360] ;  /* 0x0000d800ff0e7b82 */ /* 0x000ee20000000800 */
[----:B0-----:R-:W-:Y:S01]  /*0040*/  VIADD R1, R1, 0xffffffd0 ;  /* 0xffffffd001017836 */ /* 0x001fe20000000000 */
[----:B------:R-:W1:Y:S01]  /*0050*/  S2R R9, SR_TID.Y ;  /* 0x0000000000097919 */ /* 0x000e620000002200 */
[----:B------:R-:W-:Y:S01]  /*0060*/  MOV R0, 0x0 ;  /* 0x0000000000007802 */ /* 0x000fe20000000f00 */
[----:B------:R-:W0:Y:S01]  /*0070*/  LDCU UR4, c[0x0][0x2f8] ;  /* 0x00005f00ff0477ac */ /* 0x000e220008000800 */
[----:B------:R-:W1:Y:S03]  /*0080*/  S2R R10, SR_TID.Z ;  /* 0x00000000000a7919 */ /* 0x000e660000002300 */
[----:B------:R-:W3:Y:S01]  /*0090*/  LDC R15, c[0x0][0x364] ;  /* 0x0000d900ff0f7b82 */ /* 0x000ee20000000800 */
[----:B------:R-:W4:Y:S01]  /*00a0*/  LDCU.64 UR6, c[0x4][0x8] ;  /* 0x01000100ff0677ac */ /* 0x000f220008000a00 */
[----:B------:R-:W1:Y:S01]  /*00b0*/  S2R R11, SR_CTAID.X ;  /* 0x00000000000b7919 */ /* 0x000e620000002500 */
[----:B------:R-:W3:Y:S05]  /*00c0*/  S2R R12, SR_CTAID.Y ;  /* 0x00000000000c7919 */ /* 0x000eea0000002600 */
[----:B------:R-:W5:Y:S01]  /*00d0*/  LDC R16, c[0x0][0x368] ;  /* 0x0000da00ff107b82 */ /* 0x000f620000000800 */
[----:B------:R-:W3:Y:S01]  /*00e0*/  S2R R13, SR_CTAID.Z ;  /* 0x00000000000d7919 */ /* 0x000ee20000002700 */
[----:B0-----:R-:W-:-:S06]  /*00f0*/  IADD3 R6, P0, PT, R1, UR4, RZ ;  /* 0x0000000401067c10 */ /* 0x001fcc000ff1e0ff */
[----:B------:R-:W5:Y:S01]  /*0100*/  LDC R17, c[0x0][0x370] ;  /* 0x0000dc00ff117b82 */ /* 0x000f620000000800 */
[----:B----4-:R-:W-:Y:S01]  /*0110*/  IMAD.U32 R4, RZ, RZ, UR6 ;  /* 0x00000006ff047e24 */ /* 0x010fe2000f8e00ff */
[----:B------:R-:W-:Y:S01]  /*0120*/  MOV R5, UR7 ;  /* 0x0000000700057c02 */ /* 0x000fe20008000f00 */
[----:B--2---:R-:W-:-:S05]  /*0130*/  IMAD.X R7, RZ, RZ, UR5, P0 ;  /* 0x00000005ff077e24 */ /* 0x004fca00080e06ff */
[----:B------:R-:W5:Y:S08]  /*0140*/  LDC R18, c[0x0][0x374] ;  /* 0x0000dd00ff127b82 */ /* 0x000f700000000800 */
[----:B------:R-:W5:Y:S01]  /*0150*/  LDC R19, c[0x0][0x378] ;  /* 0x0000de00ff137b82 */ /* 0x000f620000000800 */
[----:B-1----:R0:W-:Y:S07]  /*0160*/  STL.128 [R1], R8 ;  /* 0x0000000801007387 */ /* 0x0021ee0000100c00 */
[----:B------:R0:W1:Y:S01]  /*0170*/  LDC.64 R2, c[0x4][R0] ;  /* 0x0100000000027b82 */ /* 0x0000620000000a00 */
[----:B---3--:R0:W-:Y:S04]  /*0180*/  STL.128 [R1+0x10], R12 ;  /* 0x0000100c01007387 */ /* 0x0081e80000100c00 */
[----:B-----5:R0:W-:Y:S02]  /*0190*/  STL.128 [R1+0x20], R16 ;  /* 0x0000201001007387 */ /* 0x0201e40000100c00 */
[----:B------:R-:W-:-:S07]  /*01a0*/  LEPC R20, `(.L_x_0) ;  /* 0x000000001014794e */ /* 0x000fce0000000000 */
[----:B01----:R-:W-:Y:S05]  /*01b0*/  CALL.ABS.NOINC R2 ;  /* 0x0000000002007343 */ /* 0x003fea0003c00000 */
.L_x_0:
[----:B------:R-:W-:Y:S05]  /*01c0*/  EXIT ;  /* 0x000000000000794d */ /* 0x000fea0003800000 */
.L_x_1:
[----:B------:R-:W-:-:S00]  /*01d0*/  BRA `(.L_x_1) ;  /* 0xfffffffc00fc7947 */ /* 0x000fc0000383ffff */
[----:B------:R-:W-:-:S00]  /*01e0*/  NOP ;  /* 0x0000000000007918 */ /* 0x000fc00000000000 */
        /* <DEDUP_REMOVED lines=9> */
.L_x_2:


//--------------------- .nv.global.init           --------------------------
	.section	.nv.global.init,"aw",@progbits
.nv.global.init:
	.type		$str,@object
	.size		$str,(.L_0 - $str)
$str:
        /*0000*/ 	.byte	0x74, 0x68, 0x72, 0x65, 0x61, 0x64, 0x49, 0x64, 0x78, 0x3a, 0x28, 0x25, 0x64, 0x20, 0x2c, 0x25
        /*0010*/ 	.byte	0x64, 0x20, 0x2c, 0x25, 0x64, 0x29, 0x62, 0x6c, 0x6f, 0x63, 0x6b, 0x49, 0x64, 0x78, 0x3a, 0x28
        /*0020*/ 	.byte	0x25, 0x64, 0x20, 0x2c, 0x20, 0x25, 0x64, 0x20, 0x2c, 0x25, 0x64, 0x29, 0x62, 0x6c, 0x6f, 0x63
        /*0030*/ 	.byte	0x6b, 0x44, 0x69, 0x6d, 0x3a, 0x28, 0x25, 0x64, 0x20, 0x2c, 0x25, 0x64, 0x20, 0x2c, 0x25, 0x64
        /*0040*/ 	.byte	0x29, 0x67, 0x72, 0x69, 0x64, 0x44, 0x69, 0x6d, 0x28, 0x25, 0x64, 0x2c, 0x25, 0x64, 0x2c, 0x25
        /*0050*/ 	.byte	0x64, 0x29, 0x0a, 0x00
.L_0:


//--------------------- .nv.shared.reserved.0     --------------------------
	.section	.nv.shared.reserved.0,"aw",@nobits
	.weak		__nv_reservedSMEM_offset_0_alias
	.size		__nv_reservedSMEM_offset_0_alias, 0, 64
	.other		__nv_reservedSMEM_offset_0_alias,@"STO_CUDA_RESERVED_SHARED STV_DEFAULT"
__nv_reservedSMEM_offset_0_alias:
	.zero		0
	.zero		64


//--------------------- .nv.constant0._Z10checkIndexv --------------------------
	.section	.nv.constant0._Z10checkIndexv,"a",@progbits
	.sectionflags	@""
	.align	4
.nv.constant0._Z10checkIndexv:
	.zero		896


//--------------------- SYMBOLS --------------------------

	.type		.nv.reservedSmem.offset0,@object
	.size		.nv.reservedSmem.offset0,0x4
	.type		vprintf,@function
